	.headerflags	@"EF_CUDA_TEXMODE_UNIFIED EF_CUDA_64BIT_ADDRESS EF_CUDA_ACCELERATORS EF_CUDA_SM90 EF_CUDA_VIRTUAL_SM(EF_CUDA_SM90)"
	.elftype	@"ET_EXEC"


//--------------------- .nv.info                  --------------------------
	.section	.nv.info,"",@"SHT_CUDA_INFO"
	.align	4


	//----- nvinfo : EIATTR_REGCOUNT
	.align		4
        /*0000*/ 	.byte	0x04, 0x2f
        /*0002*/ 	.short	(.L_1 - .L_0)
	.align		4
.L_0:
        /*0004*/ 	.word	index@(triton_poi_fused_convolution_29)
        /*0008*/ 	.word	0x00000020


	//----- nvinfo : EIATTR_MIN_STACK_SIZE
	.align		4
.L_1:
        /*000c*/ 	.byte	0x04, 0x12
        /*000e*/ 	.short	(.L_3 - .L_2)
	.align		4
.L_2:
        /*0010*/ 	.word	index@(triton_poi_fused_convolution_29)
        /*0014*/ 	.word	0x00000000


	//----- nvinfo : EIATTR_FRAME_SIZE
	.align		4
.L_3:
        /*0018*/ 	.byte	0x04, 0x11
        /*001a*/ 	.short	(.L_5 - .L_4)
	.align		4
.L_4:
        /*001c*/ 	.word	index@(triton_poi_fused_convolution_29)
        /*0020*/ 	.word	0x00000000


	//----- nvinfo : EIATTR_MIN_STACK_SIZE
	.align		4
.L_5:
        /*0024*/ 	.byte	0x04, 0x12
        /*0026*/ 	.short	(.L_7 - .L_6)
	.align		4
.L_6:
        /*0028*/ 	.word	index@(triton_poi_fused_convolution_29)
        /*002c*/ 	.word	0x00000000
.L_7:


//--------------------- .nv.info.triton_poi_fused_convolution_29 --------------------------
	.section	.nv.info.triton_poi_fused_convolution_29,"",@"SHT_CUDA_INFO"
	.sectionflags	@""
	.align	4


	//----- nvinfo : EIATTR_CUDA_API_VERSION
	.align		4
        /*0000*/ 	.byte	0x04, 0x37
        /*0002*/ 	.short	(.L_9 - .L_8)
.L_8:
        /*0004*/ 	.word	0x0000007c


	//----- nvinfo : EIATTR_KPARAM_INFO
	.align		4
.L_9:
        /*0008*/ 	.byte	0x04, 0x17
        /*000a*/ 	.short	(.L_11 - .L_10)
.L_10:
        /*000c*/ 	.word	0x00000000
        /*0010*/ 	.short	0x0004
        /*0012*/ 	.short	0x001c
        /*0014*/ 	.byte	0x00, 0xf0, 0x11, 0x00


	//----- nvinfo : EIATTR_KPARAM_INFO
	.align		4
.L_11:
        /*0018*/ 	.byte	0x04, 0x17
        /*001a*/ 	.short	(.L_13 - .L_12)
.L_12:
        /*001c*/ 	.word	0x00000000
        /*0020*/ 	.short	0x0003
        /*0022*/ 	.short	0x0018
        /*0024*/ 	.byte	0x00, 0xf0, 0x11, 0x00


	//----- nvinfo : EIATTR_KPARAM_INFO
	.align		4
.L_13:
        /*0028*/ 	.byte	0x04, 0x17
        /*002a*/ 	.short	(.L_15 - .L_14)
.L_14:
        /*002c*/ 	.word	0x00000000
        /*0030*/ 	.short	0x0002
        /*0032*/ 	.short	0x0010
        /*0034*/ 	.byte	0x00, 0xf4, 0x21, 0x00


	//----- nvinfo : EIATTR_KPARAM_INFO
	.align		4
.L_15:
        /*0038*/ 	.byte	0x04, 0x17
        /*003a*/ 	.short	(.L_17 - .L_16)
.L_16:
        /*003c*/ 	.word	0x00000000
        /*0040*/ 	.short	0x0001
        /*0042*/ 	.short	0x0008
        /*0044*/ 	.byte	0x00, 0xf4, 0x21, 0x00


	//----- nvinfo : EIATTR_KPARAM_INFO
	.align		4
.L_17:
        /*0048*/ 	.byte	0x04, 0x17
        /*004a*/ 	.short	(.L_19 - .L_18)
.L_18:
        /*004c*/ 	.word	0x00000000
        /*0050*/ 	.short	0x0000
        /*0052*/ 	.short	0x0000
        /*0054*/ 	.byte	0x00, 0xf4, 0x21, 0x00


	//----- nvinfo : EIATTR_SPARSE_MMA_MASK
	.align		4
.L_19:
        /*0058*/ 	.byte	0x03, 0x50
        /*005a*/ 	.short	0x0000


	//----- nvinfo : EIATTR_MAXREG_COUNT
	.align		4
        /*005c*/ 	.byte	0x03, 0x1b
        /*005e*/ 	.short	0x00ff


	//----- nvinfo : EIATTR_EXIT_INSTR_OFFSETS
	.align		4
        /*0060*/ 	.byte	0x04, 0x1c
        /*0062*/ 	.short	(.L_21 - .L_20)


	//   ....[0]....
.L_20:
        /*0064*/ 	.word	0x00000980


	//   ....[1]....
        /*0068*/ 	.word	0x00000a10


	//----- nvinfo : EIATTR_REQNTID
	.align		4
.L_21:
        /*006c*/ 	.byte	0x04, 0x10
        /*006e*/ 	.short	(.L_23 - .L_22)
.L_22:
        /*0070*/ 	.word	0x00000100
        /*0074*/ 	.word	0x00000001
        /*0078*/ 	.word	0x00000001


	//----- nvinfo : EIATTR_CBANK_PARAM_SIZE
	.align		4
.L_23:
        /*007c*/ 	.byte	0x03, 0x19
        /*007e*/ 	.short	0x0020


	//----- nvinfo : EIATTR_PARAM_CBANK
	.align		4
        /*0080*/ 	.byte	0x04, 0x0a
        /*0082*/ 	.short	(.L_25 - .L_24)
	.align		4
.L_24:
        /*0084*/ 	.word	index@(.nv.constant0.triton_poi_fused_convolution_29)
        /*0088*/ 	.short	0x0210
        /*008a*/ 	.short	0x0020


	//----- nvinfo : EIATTR_SW_WAR
	.align		4
.L_25:
        /*008c*/ 	.byte	0x04, 0x36
        /*008e*/ 	.short	(.L_27 - .L_26)
.L_26:
        /*0090*/ 	.word	0x00000008
.L_27:


//--------------------- .nv.callgraph             --------------------------
	.section	.nv.callgraph,"",@"SHT_CUDA_CALLGRAPH"
	.align	4
	.sectionentsize	8
	.align		4
        /*0000*/ 	.word	0x00000000
	.align		4
        /*0004*/ 	.word	0xffffffff
	.align		4
        /*0008*/ 	.word	0x00000000
	.align		4
        /*000c*/ 	.word	0xfffffffe
	.align		4
        /*0010*/ 	.word	0x00000000
	.align		4
        /*0014*/ 	.word	0xfffffffd
	.align		4
        /*0018*/ 	.word	0x00000000
	.align		4
        /*001c*/ 	.word	0xfffffffc


//--------------------- .text.triton_poi_fused_convolution_29 --------------------------
	.section	.text.triton_poi_fused_convolution_29,"ax",@progbits
	.sectionflags	@"SHF_BARRIERS=1"
	.align	128
        .global         triton_poi_fused_convolution_29
        .type           triton_poi_fused_convolution_29,@function
        .size           triton_poi_fused_convolution_29,(.L_x_1 - triton_poi_fused_convolution_29)
        .other          triton_poi_fused_convolution_29,@"STO_CUDA_ENTRY STV_DEFAULT"
triton_poi_fused_convolution_29:
.text.triton_poi_fused_convolution_29:
[----:B------:R-:W0:Y:S01]  /*0000*/  LDC R1, c[0x0][0x28] ;  /* 0x00000a00ff017b82 */ /* 0x000e220000000800 */
[----:B------:R-:W1:Y:S07]  /*0010*/  S2R R0, SR_CTAID.Y ;  /* 0x0000000000007919 */ /* 0x000e6e0000002600 */
[----:B------:R-:W2:Y:S01]  /*0020*/  LDC.64 R4, c[0x0][0x218] ;  /* 0x00008600ff047b82 */ /* 0x000ea20000000a00 */
[----:B------:R-:W-:Y:S02]  /*0030*/  CS2R R12, SRZ ;  /* 0x00000000000c7805 */ /* 0x000fe4000001ff00 */
[----:B------:R-:W-:Y:S01]  /*0040*/  CS2R R14, SRZ ;  /* 0x00000000000e7805 */ /* 0x000fe2000001ff00 */
[----:B------:R-:W3:Y:S01]  /*0050*/  S2R R25, SR_TID.X ;  /* 0x0000000000197919 */ /* 0x000ee20000002100 */
[----:B------:R-:W-:Y:S01]  /*0060*/  ULDC.64 UR6, c[0x0][0x208] ;  /* 0x0000820000067ab9 */ /* 0x000fe20000000a00 */
[----:B------:R-:W4:Y:S02]  /*0070*/  S2R R7, SR_CTAID.X ;  /* 0x0000000000077919 */ /* 0x000f240000002500 */
[----:B------:R-:W5:Y:S01]  /*0080*/  LDC.64 R26, c[0x0][0x210] ;  /* 0x00008400ff1a7b82 */ /* 0x000f620000000a00 */
[----:B-1----:R-:W-:Y:S01]  /*0090*/  IMAD.SHL.U32 R21, R0, 0x40, RZ ;  /* 0x0000004000157824 */ /* 0x002fe200078e00ff */
[----:B------:R-:W-:Y:S01]  /*00a0*/  SHF.R.S32.HI R3, RZ, 0x19, R0 ;  /* 0x00000019ff037819 */ /* 0x000fe20000011400 */
[----:B---3--:R-:W-:-:S03]  /*00b0*/  IMAD.SHL.U32 R2, R25, 0x4, RZ ;  /* 0x0000000419027824 */ /* 0x008fc600078e00ff */
[----:B------:R-:W-:Y:S02]  /*00c0*/  SGXT R3, R3, 0x1 ;  /* 0x000000010303781a */ /* 0x000fe40000000200 */
[----:B------:R-:W-:Y:S02]  /*00d0*/  SHF.R.U32.HI R9, RZ, 0x4, R25 ;  /* 0x00000004ff097819 */ /* 0x000fe40000011619 */
[----:B------:R-:W-:-:S04]  /*00e0*/  LOP3.LUT R6, R21, 0x3c, R2, 0xf8, !PT ;  /* 0x0000003c15067812 */ /* 0x000fc800078ef802 */
[----:B------:R-:W-:Y:S01]  /*00f0*/  LEA.HI R0, R3, R6, RZ, 0x8 ;  /* 0x0000000603007211 */ /* 0x000fe200078f40ff */
[----:B----4-:R-:W-:-:S03]  /*0100*/  IMAD.SHL.U32 R3, R7, 0x40, RZ ;  /* 0x0000004007037824 */ /* 0x010fc600078e00ff */
[C---:B------:R-:W-:Y:S01]  /*0110*/  LOP3.LUT R7, R0.reuse, 0xffffff00, RZ, 0xc0, !PT ;  /* 0xffffff0000077812 */ /* 0x040fe200078ec0ff */
[----:B------:R-:W-:Y:S01]  /*0120*/  IMAD.SHL.U32 R8, R0, 0x40, RZ ;  /* 0x0000004000087824 */ /* 0x000fe200078e00ff */
[----:B------:R-:W-:-:S03]  /*0130*/  SGXT.U32 R0, R9, 0x4 ;  /* 0x000000040900781a */ /* 0x000fc60000000000 */
[----:B------:R-:W-:Y:S01]  /*0140*/  IMAD.IADD R9, R6, 0x1, -R7 ;  /* 0x0000000106097824 */ /* 0x000fe200078e0a07 */
[----:B------:R-:W-:Y:S02]  /*0150*/  LOP3.LUT R8, R8, 0xffffc000, RZ, 0xc0, !PT ;  /* 0xffffc00008087812 */ /* 0x000fe400078ec0ff */
[----:B------:R-:W-:Y:S01]  /*0160*/  LOP3.LUT R7, R3, R0, RZ, 0xfc, !PT ;  /* 0x0000000003077212 */ /* 0x000fe200078efcff */
[----:B--2---:R-:W-:-:S03]  /*0170*/  IMAD.WIDE R4, R9, 0x4, R4 ;  /* 0x0000000409047825 */ /* 0x004fc600078e0204 */
[----:B------:R-:W-:Y:S01]  /*0180*/  ISETP.GE.AND P0, PT, R7, 0x40, PT ;  /* 0x000000400700780c */ /* 0x000fe20003f06270 */
[----:B------:R-:W-:-:S04]  /*0190*/  IMAD.IADD R8, R9, 0x1, R8 ;  /* 0x0000000109087824 */ /* 0x000fc800078e0208 */
[----:B------:R-:W-:Y:S02]  /*01a0*/  IMAD R11, R7, 0x100, R8 ;  /* 0x00000100070b7824 */ /* 0x000fe400078e0208 */
[----:B------:R-:W2:Y:S02]  /*01b0*/  LDG.E.EL.128 R4, desc[UR6][R4.64] ;  /* 0x0000000604047981 */ /* 0x000ea4000c2e1d00 */
[----:B-----5:R-:W-:-:S05]  /*01c0*/  IMAD.WIDE R10, R11, 0x4, R26 ;  /* 0x000000040b0a7825 */ /* 0x020fca00078e021a */
[----:B------:R1:W2:Y:S01]  /*01d0*/  @!P0 LDG.E.EL.128 R12, desc[UR6][R10.64] ;  /* 0x000000060a0c8981 */ /* 0x0002a2000c2e1d00 */
[----:B------:R-:W3:Y:S01]  /*01e0*/  S2UR UR5, SR_CgaCtaId ;  /* 0x00000000000579c3 */ /* 0x000ee20000008800 */
[----:B------:R-:W-:Y:S01]  /*01f0*/  IMAD.SHL.U32 R9, R25, 0x100, RZ ;  /* 0x0000010019097824 */ /* 0x000fe200078e00ff */
[----:B------:R-:W-:Y:S01]  /*0200*/  UMOV UR4, 0x400 ;  /* 0x0000040000047882 */ /* 0x000fe20000000000 */
[----:B------:R-:W-:-:S03]  /*0210*/  SHF.R.U32.HI R22, RZ, 0x4, R25 ;  /* 0x00000004ff167819 */ /* 0x000fc60000011619 */
[----:B------:R-:W-:Y:S02]  /*0220*/  LOP3.LUT R9, R9, 0xf00, RZ, 0xc0, !PT ;  /* 0x00000f0009097812 */ /* 0x000fe400078ec0ff */
[----:B------:R-:W-:Y:S02]  /*0230*/  SGXT.U32 R22, R22, 0x4 ;  /* 0x000000041616781a */ /* 0x000fe40000000000 */
[C---:B------:R-:W-:Y:S02]  /*0240*/  LOP3.LUT R16, R9.reuse, 0x40, RZ, 0xfc, !PT ;  /* 0x0000004009107812 */ /* 0x040fe400078efcff */
[C---:B-1----:R-:W-:Y:S02]  /*0250*/  LOP3.LUT R10, R9.reuse, 0x80, RZ, 0xfc, !PT ;  /* 0x00000080090a7812 */ /* 0x042fe400078efcff */
[C---:B------:R-:W-:Y:S02]  /*0260*/  LOP3.LUT R18, R9.reuse, 0xc0, RZ, 0xfc, !PT ;  /* 0x000000c009127812 */ /* 0x040fe400078efcff */
[----:B------:R-:W-:Y:S01]  /*0270*/  LOP3.LUT R22, R9, R22, RZ, 0xfc, !PT ;  /* 0x0000001609167212 */ /* 0x000fe200078efcff */
[----:B---3--:R-:W-:-:S06]  /*0280*/  UPRMT UR4, UR5, 0x654, UR4 ;  /* 0x0000065405047896 */ /* 0x008fcc0008000004 */
[----:B------:R-:W-:Y:S02]  /*0290*/  LEA.HI R17, R9, UR4, RZ, 0x1c ;  /* 0x0000000409117c11 */ /* 0x000fe4000f8fe0ff */
[----:B------:R-:W-:Y:S02]  /*02a0*/  LEA.HI R23, R16, UR4, RZ, 0x1c ;  /* 0x0000000410177c11 */ /* 0x000fe4000f8fe0ff */
[----:B------:R-:W-:Y:S02]  /*02b0*/  LEA.HI R11, R10, UR4, RZ, 0x1c ;  /* 0x000000040a0b7c11 */ /* 0x000fe4000f8fe0ff */
[----:B------:R-:W-:Y:S02]  /*02c0*/  LEA.HI R19, R18, UR4, RZ, 0x1c ;  /* 0x0000000412137c11 */ /* 0x000fe4000f8fe0ff */
[----:B------:R-:W-:Y:S01]  /*02d0*/  LOP3.LUT R9, R3, 0x10, R0, 0xfe, !PT ;  /* 0x0000001003097812 */ /* 0x000fe200078efe00 */
[C---:B------:R-:W-:Y:S02]  /*02e0*/  IMAD R24, R22.reuse, 0x4, R17 ;  /* 0x0000000416187824 */ /* 0x040fe400078e0211 */
[C---:B------:R-:W-:Y:S01]  /*02f0*/  IMAD R23, R22.reuse, 0x4, R23 ;  /* 0x0000000416177824 */ /* 0x040fe200078e0217 */
[C---:B------:R-:W-:Y:S01]  /*0300*/  ISETP.GE.AND P0, PT, R9.reuse, 0x40, PT ;  /* 0x000000400900780c */ /* 0x040fe20003f06270 */
[C---:B------:R-:W-:Y:S01]  /*0310*/  IMAD R20, R22.reuse, 0x4, R11 ;  /* 0x0000000416147824 */ /* 0x040fe200078e020b */
[----:B------:R-:W-:Y:S01]  /*0320*/  LOP3.LUT R29, R3, 0x20, R0, 0xfe, !PT ;  /* 0x00000020031d7812 */ /* 0x000fe200078efe00 */
[----:B------:R-:W-:Y:S01]  /*0330*/  IMAD R22, R22, 0x4, R19 ;  /* 0x0000000416167824 */ /* 0x000fe200078e0213 */
[----:B------:R-:W-:Y:S01]  /*0340*/  LOP3.LUT R19, R3, 0x30, R0, 0xfe, !PT ;  /* 0x0000003003137812 */ /* 0x000fe200078efe00 */
[--C-:B------:R-:W-:Y:S01]  /*0350*/  IMAD R17, R9, 0x100, R8.reuse ;  /* 0x0000010009117824 */ /* 0x100fe200078e0208 */
[C---:B------:R-:W-:Y:S01]  /*0360*/  ISETP.GE.AND P1, PT, R29.reuse, 0x40, PT ;  /* 0x000000401d00780c */ /* 0x040fe20003f26270 */
[--C-:B------:R-:W-:Y:S01]  /*0370*/  IMAD R29, R29, 0x100, R8.reuse ;  /* 0x000001001d1d7824 */ /* 0x100fe200078e0208 */
[C---:B------:R-:W-:Y:S01]  /*0380*/  ISETP.GE.AND P2, PT, R19.reuse, 0x40, PT ;  /* 0x000000401300780c */ /* 0x040fe20003f46270 */
[----:B------:R-:W-:Y:S01]  /*0390*/  IMAD R19, R19, 0x100, R8 ;  /* 0x0000010013137824 */ /* 0x000fe200078e0208 */
[----:B------:R-:W-:-:S02]  /*03a0*/  CS2R R8, SRZ ;  /* 0x0000000000087805 */ /* 0x000fc4000001ff00 */
[----:B------:R-:W-:Y:S01]  /*03b0*/  CS2R R10, SRZ ;  /* 0x00000000000a7805 */ /* 0x000fe2000001ff00 */
[----:B------:R-:W-:-:S05]  /*03c0*/  IMAD.WIDE R16, R17, 0x4, R26 ;  /* 0x0000000411107825 */ /* 0x000fca00078e021a */
[----:B------:R1:W3:Y:S01]  /*03d0*/  @!P0 LDG.E.EL.128 R8, desc[UR6][R16.64] ;  /* 0x0000000610088981 */ /* 0x0002e2000c2e1d00 */
[----:B------:R-:W-:-:S04]  /*03e0*/  IMAD.WIDE R28, R29, 0x4, R26 ;  /* 0x000000041d1c7825 */ /* 0x000fc800078e021a */
[----:B------:R-:W-:-:S04]  /*03f0*/  IMAD.WIDE R26, R19, 0x4, R26 ;  /* 0x00000004131a7825 */ /* 0x000fc800078e021a */
[----:B--2---:R-:W-:Y:S01]  /*0400*/  FADD R12, R4, R12 ;  /* 0x0000000c040c7221 */ /* 0x004fe20000000000 */
[----:B------:R-:W-:Y:S01]  /*0410*/  FADD R18, R5, R13 ;  /* 0x0000000d05127221 */ /* 0x000fe20000000000 */
[----:B-1----:R-:W-:Y:S01]  /*0420*/  FADD R17, R6, R14 ;  /* 0x0000000e06117221 */ /* 0x002fe20000000000 */
[----:B------:R-:W-:Y:S02]  /*0430*/  FADD R15, R7, R15 ;  /* 0x0000000f070f7221 */ /* 0x000fe40000000000 */
[----:B------:R1:W-:Y:S04]  /*0440*/  STS [R24], R12 ;  /* 0x0000000c18007388 */ /* 0x0003e80000000800 */
[----:B------:R2:W-:Y:S04]  /*0450*/  STS [R23+0x100], R18 ;  /* 0x0001001217007388 */ /* 0x0005e80000000800 */
[----:B------:R4:W-:Y:S01]  /*0460*/  STS [R20+0x200], R17 ;  /* 0x0002001114007388 */ /* 0x0009e20000000800 */
[----:B-1----:R-:W-:-:S03]  /*0470*/  CS2R R12, SRZ ;  /* 0x00000000000c7805 */ /* 0x002fc6000001ff00 */
[----:B------:R1:W-:Y:S01]  /*0480*/  STS [R22+0x300], R15 ;  /* 0x0003000f16007388 */ /* 0x0003e20000000800 */
[----:B--2---:R-:W-:Y:S02]  /*0490*/  CS2R R18, SRZ ;  /* 0x0000000000127805 */ /* 0x004fe4000001ff00 */
[----:B----4-:R-:W-:Y:S02]  /*04a0*/  CS2R R16, SRZ ;  /* 0x0000000000107805 */ /* 0x010fe4000001ff00 */
[----:B-1----:R-:W-:-:S04]  /*04b0*/  CS2R R14, SRZ ;  /* 0x00000000000e7805 */ /* 0x002fc8000001ff00 */
[----:B------:R-:W2:Y:S04]  /*04c0*/  @!P2 LDG.E.EL.128 R16, desc[UR6][R26.64] ;  /* 0x000000061a10a981 */ /* 0x000ea8000c2e1d00 */
[----:B------:R-:W4:Y:S01]  /*04d0*/  @!P1 LDG.E.EL.128 R12, desc[UR6][R28.64] ;  /* 0x000000061c0c9981 */ /* 0x000f22000c2e1d00 */
[----:B---3--:R-:W-:-:S05]  /*04e0*/  FADD R8, R4, R8 ;  /* 0x0000000804087221 */ /* 0x008fca0000000000 */
[----:B------:R1:W-:Y:S02]  /*04f0*/  STS [R24+0x40], R8 ;  /* 0x0000400818007388 */ /* 0x0003e40000000800 */
[----:B-1----:R-:W1:Y:S01]  /*0500*/  S2R R8, SR_TID.X ;  /* 0x0000000000087919 */ /* 0x002e620000002100 */
[----:B------:R-:W-:Y:S01]  /*0510*/  FADD R9, R5, R9 ;  /* 0x0000000905097221 */ /* 0x000fe20000000000 */
[----:B------:R-:W-:Y:S01]  /*0520*/  FADD R10, R6, R10 ;  /* 0x0000000a060a7221 */ /* 0x000fe20000000000 */
[----:B------:R-:W-:-:S03]  /*0530*/  FADD R11, R7, R11 ;  /* 0x0000000b070b7221 */ /* 0x000fc60000000000 */
[----:B------:R2:W-:Y:S04]  /*0540*/  STS [R23+0x140], R9 ;  /* 0x0001400917007388 */ /* 0x0005e80000000800 */
[----:B------:R-:W-:Y:S04]  /*0550*/  STS [R20+0x240], R10 ;  /* 0x0002400a14007388 */ /* 0x000fe80000000800 */
[----:B------:R3:W-:Y:S01]  /*0560*/  STS [R22+0x340], R11 ;  /* 0x0003400b16007388 */ /* 0x0007e20000000800 */
[----:B------:R-:W-:Y:S01]  /*0570*/  SHF.R.U32.HI R25, RZ, 0x2, R25 ;  /* 0x00000002ff197819 */ /* 0x000fe20000011619 */
[----:B-1----:R-:W-:-:S03]  /*0580*/  IMAD.SHL.U32 R8, R8, 0x4, RZ ;  /* 0x0000000408087824 */ /* 0x002fc600078e00ff */
[----:B------:R-:W-:-:S05]  /*0590*/  LOP3.LUT R25, R25, 0x3c, RZ, 0xc0, !PT ;  /* 0x0000003c19197812 */ /* 0x000fca00078ec0ff */
[----:B------:R-:W-:Y:S01]  /*05a0*/  VIADD R25, R25, UR4 ;  /* 0x0000000419197c36 */ /* 0x000fe20008000000 */
[----:B------:R-:W-:Y:S02]  /*05b0*/  LOP3.LUT R2, R3, 0x3c, R2, 0xf8, !PT ;  /* 0x0000003c03027812 */ /* 0x000fe400078ef802 */
[----:B------:R-:W-:Y:S02]  /*05c0*/  LOP3.LUT R3, R21, R0, RZ, 0xfc, !PT ;  /* 0x0000000015037212 */ /* 0x000fe400078efcff */
[----:B------:R-:W-:-:S03]  /*05d0*/  ISETP.GE.AND P0, PT, R2, 0x40, PT ;  /* 0x000000400200780c */ /* 0x000fc60003f06270 */
[----:B------:R-:W-:Y:S02]  /*05e0*/  IMAD R3, R3, 0x40, R2 ;  /* 0x0000004003037824 */ /* 0x000fe400078e0202 */
[C---:B--2---:R-:W-:Y:S01]  /*05f0*/  FADD R9, R4.reuse, R16 ;  /* 0x0000001004097221 */ /* 0x044fe20000000000 */
[----:B----4-:R-:W-:Y:S01]  /*0600*/  FADD R29, R4, R12 ;  /* 0x0000000c041d7221 */ /* 0x010fe20000000000 */
[----:B------:R-:W-:Y:S01]  /*0610*/  FADD R12, R5, R13 ;  /* 0x0000000d050c7221 */ /* 0x000fe20000000000 */
[C---:B------:R-:W-:Y:S01]  /*0620*/  FADD R13, R6.reuse, R14 ;  /* 0x0000000e060d7221 */ /* 0x040fe20000000000 */
[----:B------:R-:W-:Y:S01]  /*0630*/  FADD R15, R7, R15 ;  /* 0x0000000f070f7221 */ /* 0x000fe20000000000 */
[----:B------:R-:W-:Y:S01]  /*0640*/  FADD R4, R5, R17 ;  /* 0x0000001105047221 */ /* 0x000fe20000000000 */
[----:B------:R-:W-:Y:S01]  /*0650*/  STS [R24+0x80], R29 ;  /* 0x0000801d18007388 */ /* 0x000fe20000000800 */
[----:B---3--:R-:W-:Y:S01]  /*0660*/  FADD R11, R6, R18 ;  /* 0x00000012060b7221 */ /* 0x008fe20000000000 */
[----:B------:R-:W-:-:S02]  /*0670*/  FADD R19, R7, R19 ;  /* 0x0000001307137221 */ /* 0x000fc40000000000 */
[----:B------:R-:W-:Y:S04]  /*0680*/  STS [R23+0x180], R12 ;  /* 0x0001800c17007388 */ /* 0x000fe80000000800 */
[----:B------:R-:W-:Y:S04]  /*0690*/  STS [R20+0x280], R13 ;  /* 0x0002800d14007388 */ /* 0x000fe80000000800 */
[----:B------:R-:W-:Y:S01]  /*06a0*/  STS [R22+0x380], R15 ;  /* 0x0003800f16007388 */ /* 0x000fe20000000800 */
[----:B------:R-:W-:-:S03]  /*06b0*/  LOP3.LUT R16, R8, 0x3fc, RZ, 0xc0, !PT ;  /* 0x000003fc08107812 */ /* 0x000fc600078ec0ff */
[----:B------:R-:W-:Y:S04]  /*06c0*/  STS [R24+0xc0], R9 ;  /* 0x0000c00918007388 */ /* 0x000fe80000000800 */
[----:B------:R-:W-:Y:S04]  /*06d0*/  STS [R23+0x1c0], R4 ;  /* 0x0001c00417007388 */ /* 0x000fe80000000800 */
[----:B------:R-:W-:Y:S04]  /*06e0*/  STS [R20+0x2c0], R11 ;  /* 0x0002c00b14007388 */ /* 0x000fe80000000800 */
[----:B------:R1:W-:Y:S01]  /*06f0*/  STS [R22+0x3c0], R19 ;  /* 0x0003c01316007388 */ /* 0x0003e20000000800 */
[----:B------:R-:W-:-:S02]  /*0700*/  LOP3.LUT R5, R16, 0x400, RZ, 0xfc, !PT ;  /* 0x0000040010057812 */ /* 0x000fc400078efcff */
[C---:B------:R-:W-:Y:S02]  /*0710*/  LOP3.LUT R6, R16.reuse, 0x800, RZ, 0xfc, !PT ;  /* 0x0000080010067812 */ /* 0x040fe400078efcff */
[----:B------:R-:W-:Y:S02]  /*0720*/  SHF.R.U32.HI R5, RZ, 0x4, R5 ;  /* 0x00000004ff057819 */ /* 0x000fe40000011605 */
[----:B------:R-:W-:Y:S02]  /*0730*/  SHF.R.U32.HI R6, RZ, 0x4, R6 ;  /* 0x00000004ff067819 */ /* 0x000fe40000011606 */
[----:B------:R-:W-:Y:S01]  /*0740*/  LOP3.LUT R5, R5, 0x7c, RZ, 0xc0, !PT ;  /* 0x0000007c05057812 */ /* 0x000fe200078ec0ff */
[----:B------:R-:W-:Y:S01]  /*0750*/  IMAD R25, R16, 0x4, R25 ;  /* 0x0000000410197824 */ /* 0x000fe200078e0219 */
[----:B------:R-:W-:Y:S01]  /*0760*/  BAR.SYNC.DEFER_BLOCKING 0x0 ;  /* 0x0000000000007b1d */ /* 0x000fe20000010000 */
[----:B------:R-:W-:Y:S02]  /*0770*/  LOP3.LUT R6, R6, 0xbc, RZ, 0xc0, !PT ;  /* 0x000000bc06067812 */ /* 0x000fe400078ec0ff */
[----:B------:R-:W-:-:S03]  /*0780*/  VIADD R5, R5, UR4 ;  /* 0x0000000405057c36 */ /* 0x000fc60008000000 */
[----:B------:R-:W-:Y:S02]  /*0790*/  VIADD R7, R6, UR4 ;  /* 0x0000000406077c36 */ /* 0x000fe40008000000 */
[----:B-1----:R-:W1:Y:S01]  /*07a0*/  LDC.64 R18, c[0x0][0x220] ;  /* 0x00008800ff127b82 */ /* 0x002e620000000a00 */
[C---:B------:R-:W-:Y:S02]  /*07b0*/  IMAD R24, R16.reuse, 0x4, R5 ;  /* 0x0000000410187824 */ /* 0x040fe400078e0205 */
[----:B------:R-:W-:Y:S01]  /*07c0*/  IMAD R26, R16, 0x4, R7 ;  /* 0x00000004101a7824 */ /* 0x000fe200078e0207 */
[----:B------:R-:W-:Y:S04]  /*07d0*/  LDS R4, [R25] ;  /* 0x0000000019047984 */ /* 0x000fe80000000800 */
[----:B------:R-:W-:Y:S04]  /*07e0*/  LDS R5, [R25+0x4] ;  /* 0x0000040019057984 */ /* 0x000fe80000000800 */
[----:B------:R-:W-:Y:S04]  /*07f0*/  LDS R6, [R25+0x8] ;  /* 0x0000080019067984 */ /* 0x000fe80000000800 */
[----:B------:R-:W2:Y:S04]  /*0800*/  LDS R7, [R25+0xc] ;  /* 0x00000c0019077984 */ /* 0x000ea80000000800 */
[----:B------:R-:W-:Y:S04]  /*0810*/  LDS R8, [R24+0x1000] ;  /* 0x0010000018087984 */ /* 0x000fe80000000800 */
[----:B------:R-:W-:Y:S04]  /*0820*/  LDS R9, [R24+0x1004] ;  /* 0x0010040018097984 */ /* 0x000fe80000000800 */
[----:B------:R-:W-:Y:S04]  /*0830*/  LDS R10, [R24+0x1008] ;  /* 0x00100800180a7984 */ /* 0x000fe80000000800 */
[----:B------:R3:W4:Y:S04]  /*0840*/  LDS R11, [R24+0x100c] ;  /* 0x00100c00180b7984 */ /* 0x0007280000000800 */
[----:B------:R-:W-:Y:S04]  /*0850*/  LDS R12, [R26+0x2000] ;  /* 0x002000001a0c7984 */ /* 0x000fe80000000800 */
[----:B------:R-:W-:Y:S04]  /*0860*/  LDS R13, [R26+0x2004] ;  /* 0x002004001a0d7984 */ /* 0x000fe80000000800 */
[----:B------:R-:W-:Y:S04]  /*0870*/  LDS R14, [R26+0x2008] ;  /* 0x002008001a0e7984 */ /* 0x000fe80000000800 */
[----:B------:R5:W4:Y:S01]  /*0880*/  LDS R15, [R26+0x200c] ;  /* 0x00200c001a0f7984 */ /* 0x000b220000000800 */
[----:B------:R-:W-:-:S02]  /*0890*/  LOP3.LUT R17, R21, 0x10, R0, 0xfe, !PT ;  /* 0x0000001015117812 */ /* 0x000fc400078efe00 */
[----:B------:R-:W-:Y:S02]  /*08a0*/  LOP3.LUT R20, R16, 0xc00, RZ, 0xfc, !PT ;  /* 0x00000c0010147812 */ /* 0x000fe400078efcff */
[----:B------:R-:W-:Y:S01]  /*08b0*/  LOP3.LUT R23, R21, 0x20, R0, 0xfe, !PT ;  /* 0x0000002015177812 */ /* 0x000fe200078efe00 */
[----:B------:R-:W-:Y:S01]  /*08c0*/  IMAD R17, R17, 0x40, R2 ;  /* 0x0000004011117824 */ /* 0x000fe200078e0202 */
[----:B------:R-:W-:-:S03]  /*08d0*/  SHF.R.U32.HI R20, RZ, 0x4, R20 ;  /* 0x00000004ff147819 */ /* 0x000fc60000011614 */
[----:B------:R-:W-:Y:S01]  /*08e0*/  IMAD R27, R23, 0x40, R2 ;  /* 0x00000040171b7824 */ /* 0x000fe200078e0202 */
[----:B------:R-:W-:Y:S01]  /*08f0*/  LOP3.LUT R20, R20, 0xfc, RZ, 0xc0, !PT ;  /* 0x000000fc14147812 */ /* 0x000fe200078ec0ff */
[----:B-1----:R-:W-:-:S04]  /*0900*/  IMAD.WIDE R22, R3, 0x4, R18 ;  /* 0x0000000403167825 */ /* 0x002fc800078e0212 */
[--C-:B---3--:R-:W-:Y:S01]  /*0910*/  IMAD.WIDE R24, R17, 0x4, R18.reuse ;  /* 0x0000000411187825 */ /* 0x108fe200078e0212 */
[----:B--2---:R1:W-:Y:S03]  /*0920*/  @!P0 STG.E.128 desc[UR6][R22.64], R4 ;  /* 0x0000000416008986 */ /* 0x0043e6000c101d06 */
[----:B-----5:R-:W-:-:S04]  /*0930*/  IMAD.WIDE R26, R27, 0x4, R18 ;  /* 0x000000041b1a7825 */ /* 0x020fc800078e0212 */
[----:B------:R-:W-:Y:S01]  /*0940*/  VIADD R3, R20, UR4 ;  /* 0x0000000414037c36 */ /* 0x000fe20008000000 */
[----:B----4-:R1:W-:Y:S03]  /*0950*/  @!P0 STG.E.128 desc[UR6][R24.64], R8 ;  /* 0x0000000818008986 */ /* 0x0103e6000c101d06 */
[----:B------:R-:W-:Y:S01]  /*0960*/  IMAD R3, R16, 0x4, R3 ;  /* 0x0000000410037824 */ /* 0x000fe200078e0203 */
[----:B0-----:R1:W-:Y:S01]  /*0970*/  @!P0 STG.E.128 desc[UR6][R26.64], R12 ;  /* 0x0000000c1a008986 */ /* 0x0013e2000c101d06 */
[----:B------:R-:W-:Y:S05]  /*0980*/  @P0 EXIT ;  /* 0x000000000000094d */ /* 0x000fea0003800000 */
[----:B-1----:R-:W-:Y:S01]  /*0990*/  LDS R4, [R3+0x3000] ;  /* 0x0030000003047984 */ /* 0x002fe20000000800 */
[----:B------:R-:W-:-:S03]  /*09a0*/  LOP3.LUT R21, R21, 0x30, R0, 0xfe, !PT ;  /* 0x0000003015157812 */ /* 0x000fc600078efe00 */
[----:B------:R-:W-:Y:S02]  /*09b0*/  LDS R5, [R3+0x3004] ;  /* 0x0030040003057984 */ /* 0x000fe40000000800 */
[----:B------:R-:W-:Y:S02]  /*09c0*/  IMAD R21, R21, 0x40, R2 ;  /* 0x0000004015157824 */ /* 0x000fe400078e0202 */
[----:B------:R-:W-:Y:S02]  /*09d0*/  LDS R6, [R3+0x3008] ;  /* 0x0030080003067984 */ /* 0x000fe40000000800 */
[----:B------:R-:W-:Y:S02]  /*09e0*/  IMAD.WIDE R18, R21, 0x4, R18 ;  /* 0x0000000415127825 */ /* 0x000fe400078e0212 */
[----:B------:R-:W0:Y:S04]  /*09f0*/  LDS R7, [R3+0x300c] ;  /* 0x00300c0003077984 */ /* 0x000e280000000800 */
[----:B0-----:R-:W-:Y:S01]  /*0a00*/  STG.E.128 desc[UR6][R18.64], R4 ;  /* 0x0000000412007986 */ /* 0x001fe2000c101d06 */
[----:B------:R-:W-:Y:S05]  /*0a10*/  EXIT ;  /* 0x000000000000794d */ /* 0x000fea0003800000 */
.L_x_0:
[----:B------:R-:W-:-:S00]  /*0a20*/  BRA `(.L_x_0) ;  /* 0xfffffffc00fc7947 */ /* 0x000fc0000383ffff */
[----:B------:R-:W-:-:S00]  /*0a30*/  NOP ;  /* 0x0000000000007918 */ /* 0x000fc00000000000 */
        /* <DEDUP_REMOVED lines=12> */
.L_x_1:


//--------------------- .nv.shared.triton_poi_fused_convolution_29 --------------------------
	.section	.nv.shared.triton_poi_fused_convolution_29,"aw",@nobits
	.sectionflags	@""
	.align	16
	.zero		1024


//--------------------- .nv.constant0.triton_poi_fused_convolution_29 --------------------------
	.section	.nv.constant0.triton_poi_fused_convolution_29,"a",@progbits
	.sectionflags	@""
	.align	4
.nv.constant0.triton_poi_fused_convolution_29:
	.zero		560
